	.headerflags	@"EF_CUDA_TEXMODE_UNIFIED EF_CUDA_64BIT_ADDRESS EF_CUDA_ACCELERATORS EF_CUDA_SM90 EF_CUDA_VIRTUAL_SM(EF_CUDA_SM90)"
	.elftype	@"ET_EXEC"


//--------------------- .nv.info                  --------------------------
	.section	.nv.info,"",@"SHT_CUDA_INFO"
	.align	4


	//----- nvinfo : EIATTR_REGCOUNT
	.align		4
        /*0000*/ 	.byte	0x04, 0x2f
        /*0002*/ 	.short	(.L_3 - .L_2)
	.align		4
.L_2:
        /*0004*/ 	.word	index@(triton_poi_fused__native_batch_norm_legit_no_training_cat_relu_10)
        /*0008*/ 	.word	0x0000001f


	//----- nvinfo : EIATTR_MIN_STACK_SIZE
	.align		4
.L_3:
        /*000c*/ 	.byte	0x04, 0x12
        /*000e*/ 	.short	(.L_5 - .L_4)
	.align		4
.L_4:
        /*0010*/ 	.word	index@(triton_poi_fused__native_batch_norm_legit_no_training_cat_relu_10)
        /*0014*/ 	.word	0x00000000


	//----- nvinfo : EIATTR_FRAME_SIZE
	.align		4
.L_5:
        /*0018*/ 	.byte	0x04, 0x11
        /*001a*/ 	.short	(.L_7 - .L_6)
	.align		4
.L_6:
        /*001c*/ 	.word	index@(triton_poi_fused__native_batch_norm_legit_no_training_cat_relu_10)
        /*0020*/ 	.word	0x00000000


	//----- nvinfo : EIATTR_MIN_STACK_SIZE
	.align		4
.L_7:
        /*0024*/ 	.byte	0x04, 0x12
        /*0026*/ 	.short	(.L_9 - .L_8)
	.align		4
.L_8:
        /*0028*/ 	.word	index@(triton_poi_fused__native_batch_norm_legit_no_training_cat_relu_10)
        /*002c*/ 	.word	0x00000000
.L_9:


//--------------------- .nv.info.triton_poi_fused__native_batch_norm_legit_no_training_cat_relu_10 --------------------------
	.section	.nv.info.triton_poi_fused__native_batch_norm_legit_no_training_cat_relu_10,"",@"SHT_CUDA_INFO"
	.sectionflags	@""
	.align	4


	//----- nvinfo : EIATTR_CUDA_API_VERSION
	.align		4
        /*0000*/ 	.byte	0x04, 0x37
        /*0002*/ 	.short	(.L_11 - .L_10)
.L_10:
        /*0004*/ 	.word	0x0000007c


	//----- nvinfo : EIATTR_KPARAM_INFO
	.align		4
.L_11:
        /*0008*/ 	.byte	0x04, 0x17
        /*000a*/ 	.short	(.L_13 - .L_12)
.L_12:
        /*000c*/ 	.word	0x00000000
        /*0010*/ 	.short	0x0009
        /*0012*/ 	.short	0x0048
        /*0014*/ 	.byte	0x00, 0xf0, 0x11, 0x00


	//----- nvinfo : EIATTR_KPARAM_INFO
	.align		4
.L_13:
        /*0018*/ 	.byte	0x04, 0x17
        /*001a*/ 	.short	(.L_15 - .L_14)
.L_14:
        /*001c*/ 	.word	0x00000000
        /*0020*/ 	.short	0x0008
        /*0022*/ 	.short	0x0040
        /*0024*/ 	.byte	0x00, 0xf4, 0x21, 0x00


	//----- nvinfo : EIATTR_KPARAM_INFO
	.align		4
.L_15:
        /*0028*/ 	.byte	0x04, 0x17
        /*002a*/ 	.short	(.L_17 - .L_16)
.L_16:
        /*002c*/ 	.word	0x00000000
        /*0030*/ 	.short	0x0007
        /*0032*/ 	.short	0x0038
        /*0034*/ 	.byte	0x00, 0xf4, 0x21, 0x00


	//----- nvinfo : EIATTR_KPARAM_INFO
	.align		4
.L_17:
        /*0038*/ 	.byte	0x04, 0x17
        /*003a*/ 	.short	(.L_19 - .L_18)
.L_18:
        /*003c*/ 	.word	0x00000000
        /*0040*/ 	.short	0x0006
        /*0042*/ 	.short	0x0030
        /*0044*/ 	.byte	0x00, 0xf4, 0x21, 0x00


	//----- nvinfo : EIATTR_KPARAM_INFO
	.align		4
.L_19:
        /*0048*/ 	.byte	0x04, 0x17
        /*004a*/ 	.short	(.L_21 - .L_20)
.L_20:
        /*004c*/ 	.word	0x00000000
        /*0050*/ 	.short	0x0005
        /*0052*/ 	.short	0x0028
        /*0054*/ 	.byte	0x00, 0xf4, 0x21, 0x00


	//----- nvinfo : EIATTR_KPARAM_INFO
	.align		4
.L_21:
        /*0058*/ 	.byte	0x04, 0x17
        /*005a*/ 	.short	(.L_23 - .L_22)
.L_22:
        /*005c*/ 	.word	0x00000000
        /*0060*/ 	.short	0x0004
        /*0062*/ 	.short	0x0020
        /*0064*/ 	.byte	0x00, 0xf4, 0x21, 0x00


	//----- nvinfo : EIATTR_KPARAM_INFO
	.align		4
.L_23:
        /*0068*/ 	.byte	0x04, 0x17
        /*006a*/ 	.short	(.L_25 - .L_24)
.L_24:
        /*006c*/ 	.word	0x00000000
        /*0070*/ 	.short	0x0003
        /*0072*/ 	.short	0x0018
        /*0074*/ 	.byte	0x00, 0xf4, 0x21, 0x00


	//----- nvinfo : EIATTR_KPARAM_INFO
	.align		4
.L_25:
        /*0078*/ 	.byte	0x04, 0x17
        /*007a*/ 	.short	(.L_27 - .L_26)
.L_26:
        /*007c*/ 	.word	0x00000000
        /*0080*/ 	.short	0x0002
        /*0082*/ 	.short	0x0010
        /*0084*/ 	.byte	0x00, 0xf4, 0x21, 0x00


	//----- nvinfo : EIATTR_KPARAM_INFO
	.align		4
.L_27:
        /*0088*/ 	.byte	0x04, 0x17
        /*008a*/ 	.short	(.L_29 - .L_28)
.L_28:
        /*008c*/ 	.word	0x00000000
        /*0090*/ 	.short	0x0001
        /*0092*/ 	.short	0x0008
        /*0094*/ 	.byte	0x00, 0xf4, 0x21, 0x00


	//----- nvinfo : EIATTR_KPARAM_INFO
	.align		4
.L_29:
        /*0098*/ 	.byte	0x04, 0x17
        /*009a*/ 	.short	(.L_31 - .L_30)
.L_30:
        /*009c*/ 	.word	0x00000000
        /*00a0*/ 	.short	0x0000
        /*00a2*/ 	.short	0x0000
        /*00a4*/ 	.byte	0x00, 0xf4, 0x21, 0x00


	//----- nvinfo : EIATTR_SPARSE_MMA_MASK
	.align		4
.L_31:
        /*00a8*/ 	.byte	0x03, 0x50
        /*00aa*/ 	.short	0x0000


	//----- nvinfo : EIATTR_MAXREG_COUNT
	.align		4
        /*00ac*/ 	.byte	0x03, 0x1b
        /*00ae*/ 	.short	0x00ff


	//----- nvinfo : EIATTR_EXIT_INSTR_OFFSETS
	.align		4
        /*00b0*/ 	.byte	0x04, 0x1c
        /*00b2*/ 	.short	(.L_33 - .L_32)


	//   ....[0]....
.L_32:
        /*00b4*/ 	.word	0x00000a20


	//----- nvinfo : EIATTR_REQNTID
	.align		4
.L_33:
        /*00b8*/ 	.byte	0x04, 0x10
        /*00ba*/ 	.short	(.L_35 - .L_34)
.L_34:
        /*00bc*/ 	.word	0x00000080
        /*00c0*/ 	.word	0x00000001
        /*00c4*/ 	.word	0x00000001


	//----- nvinfo : EIATTR_CBANK_PARAM_SIZE
	.align		4
.L_35:
        /*00c8*/ 	.byte	0x03, 0x19
        /*00ca*/ 	.short	0x004c


	//----- nvinfo : EIATTR_PARAM_CBANK
	.align		4
        /*00cc*/ 	.byte	0x04, 0x0a
        /*00ce*/ 	.short	(.L_37 - .L_36)
	.align		4
.L_36:
        /*00d0*/ 	.word	index@(.nv.constant0.triton_poi_fused__native_batch_norm_legit_no_training_cat_relu_10)
        /*00d4*/ 	.short	0x0210
        /*00d6*/ 	.short	0x004c


	//----- nvinfo : EIATTR_SW_WAR
	.align		4
.L_37:
        /*00d8*/ 	.byte	0x04, 0x36
        /*00da*/ 	.short	(.L_39 - .L_38)
.L_38:
        /*00dc*/ 	.word	0x00000008
.L_39:


//--------------------- .nv.callgraph             --------------------------
	.section	.nv.callgraph,"",@"SHT_CUDA_CALLGRAPH"
	.align	4
	.sectionentsize	8
	.align		4
        /*0000*/ 	.word	0x00000000
	.align		4
        /*0004*/ 	.word	0xffffffff
	.align		4
        /*0008*/ 	.word	0x00000000
	.align		4
        /*000c*/ 	.word	0xfffffffe
	.align		4
        /*0010*/ 	.word	0x00000000
	.align		4
        /*0014*/ 	.word	0xfffffffd
	.align		4
        /*0018*/ 	.word	0x00000000
	.align		4
        /*001c*/ 	.word	0xfffffffc


//--------------------- .nv.constant4             --------------------------
	.section	.nv.constant4,"a",@progbits
	.align	8
	.align		8
.nv.constant4:
        /*0000*/ 	.dword	_$_str
	.align		8
        /*0008*/ 	.dword	_$_str_$_2


//--------------------- .text.triton_poi_fused__native_batch_norm_legit_no_training_cat_relu_10 --------------------------
	.section	.text.triton_poi_fused__native_batch_norm_legit_no_training_cat_relu_10,"ax",@progbits
	.align	128
        .global         triton_poi_fused__native_batch_norm_legit_no_training_cat_relu_10
        .type           triton_poi_fused__native_batch_norm_legit_no_training_cat_relu_10,@function
        .size           triton_poi_fused__native_batch_norm_legit_no_training_cat_relu_10,(.L_x_1 - triton_poi_fused__native_batch_norm_legit_no_training_cat_relu_10)
        .other          triton_poi_fused__native_batch_norm_legit_no_training_cat_relu_10,@"STO_CUDA_ENTRY STV_DEFAULT"
triton_poi_fused__native_batch_norm_legit_no_training_cat_relu_10:
.text.triton_poi_fused__native_batch_norm_legit_no_training_cat_relu_10:
[----:B------:R-:W-:Y:S01]  /*0000*/  LDC R1, c[0x0][0x28] ;  /* 0x00000a00ff017b82 */ /* 0x000fe20000000800 */
[----:B------:R-:W1:Y:S07]  /*0010*/  S2R R0, SR_TID.X ;  /* 0x0000000000007919 */ /* 0x000e6e0000002100 */
[----:B------:R-:W2:Y:S01]  /*0020*/  LDC.64 R24, c[0x0][0x210] ;  /* 0x00008400ff187b82 */ /* 0x000ea20000000a00 */
[----:B------:R-:W-:Y:S01]  /*0030*/  ULDC.64 UR4, c[0x0][0x208] ;  /* 0x0000820000047ab9 */ /* 0x000fe20000000a00 */
[----:B------:R-:W3:Y:S06]  /*0040*/  S2R R5, SR_CTAID.X ;  /* 0x0000000000057919 */ /* 0x000eec0000002500 */
[----:B------:R-:W4:Y:S01]  /*0050*/  LDC.64 R18, c[0x0][0x230] ;  /* 0x00008c00ff127b82 */ /* 0x000f220000000a00 */
[----:B-1----:R-:W-:Y:S01]  /*0060*/  IMAD.SHL.U32 R0, R0, 0x2, RZ ;  /* 0x0000000200007824 */ /* 0x002fe200078e00ff */
[----:B---3--:R-:W-:-:S04]  /*0070*/  SHF.R.S32.HI R4, RZ, 0x17, R5 ;  /* 0x00000017ff047819 */ /* 0x008fc80000011405 */
[----:B------:R-:W-:-:S05]  /*0080*/  LOP3.LUT R0, R0, 0xfe, RZ, 0xc0, !PT ;  /* 0x000000fe00007812 */ /* 0x000fca00078ec0ff */
[----:B------:R-:W-:-:S04]  /*0090*/  IMAD R6, R5, 0x100, R0 ;  /* 0x0000010005067824 */ /* 0x000fc800078e0200 */
[----:B------:R-:W-:Y:S01]  /*00a0*/  VIADD R26, R6, 0x1 ;  /* 0x00000001061a7836 */ /* 0x000fe20000000000 */
[----:B------:R-:W-:-:S04]  /*00b0*/  SHF.R.S32.HI R9, RZ, 0x1f, R6 ;  /* 0x0000001fff097819 */ /* 0x000fc80000011406 */
[CC--:B------:R-:W-:Y:S02]  /*00c0*/  LEA.HI R2, R9.reuse, R6.reuse, RZ, 0x3 ;  /* 0x0000000609027211 */ /* 0x0c0fe400078f18ff */
[----:B------:R-:W-:Y:S02]  /*00d0*/  LEA.HI R9, R9, R6, RZ, 0x6 ;  /* 0x0000000609097211 */ /* 0x000fe400078f30ff */
[----:B------:R-:W-:Y:S02]  /*00e0*/  SHF.R.S32.HI R0, RZ, 0x3, R2 ;  /* 0x00000003ff007819 */ /* 0x000fe40000011402 */
[----:B------:R-:W-:Y:S02]  /*00f0*/  SHF.R.S32.HI R7, RZ, 0x6, R9 ;  /* 0x00000006ff077819 */ /* 0x000fe40000011409 */
[----:B------:R-:W-:Y:S02]  /*0100*/  LEA.HI R3, R0, R0, RZ, 0x3 ;  /* 0x0000000000037211 */ /* 0x000fe400078f18ff */
[----:B------:R-:W-:-:S02]  /*0110*/  LOP3.LUT R27, R2, 0x7ffffff8, RZ, 0xc0, !PT ;  /* 0x7ffffff8021b7812 */ /* 0x000fc400078ec0ff */
[----:B------:R-:W-:Y:S02]  /*0120*/  LOP3.LUT R5, R3, 0x7fffff8, RZ, 0xc0, !PT ;  /* 0x07fffff803057812 */ /* 0x000fe400078ec0ff */
[----:B------:R-:W-:Y:S01]  /*0130*/  SGXT R3, R4, 0x1 ;  /* 0x000000010403781a */ /* 0x000fe20000000200 */
[----:B------:R-:W-:Y:S02]  /*0140*/  IMAD.IADD R27, R6, 0x1, -R27 ;  /* 0x00000001061b7824 */ /* 0x000fe400078e0a1b */
[----:B------:R-:W-:Y:S01]  /*0150*/  IMAD.IADD R4, R0, 0x1, -R5 ;  /* 0x0000000100047824 */ /* 0x000fe200078e0a05 */
[----:B------:R-:W-:Y:S01]  /*0160*/  LEA.HI R23, R3, R6, RZ, 0xc ;  /* 0x0000000603177211 */ /* 0x000fe200078f60ff */
[----:B------:R-:W-:Y:S01]  /*0170*/  IMAD.MOV.U32 R22, RZ, RZ, RZ ;  /* 0x000000ffff167224 */ /* 0x000fe200078e00ff */
[----:B------:R-:W-:Y:S01]  /*0180*/  LEA.HI R0, R7, R7, RZ, 0x6 ;  /* 0x0000000707007211 */ /* 0x000fe200078f30ff */
[----:B------:R-:W-:Y:S01]  /*0190*/  IMAD.MOV.U32 R5, RZ, RZ, RZ ;  /* 0x000000ffff057224 */ /* 0x000fe200078e00ff */
[----:B------:R-:W-:-:S02]  /*01a0*/  SHF.R.S32.HI R23, RZ, 0xc, R23 ;  /* 0x0000000cff177819 */ /* 0x000fc40000011417 */
[----:B------:R-:W-:Y:S02]  /*01b0*/  LEA.HI R3, R3, R26, RZ, 0x3 ;  /* 0x0000001a03037211 */ /* 0x000fe400078f18ff */
[----:B------:R-:W-:Y:S01]  /*01c0*/  LOP3.LUT R0, R0, 0xffffffc0, RZ, 0xc0, !PT ;  /* 0xffffffc000007812 */ /* 0x000fe200078ec0ff */
[----:B------:R-:W-:Y:S01]  /*01d0*/  IMAD R4, R23, 0x1e0, R4 ;  /* 0x000001e017047824 */ /* 0x000fe200078e0204 */
[----:B------:R-:W-:Y:S02]  /*01e0*/  LOP3.LUT R3, R3, 0x7ffffff8, RZ, 0xc0, !PT ;  /* 0x7ffffff803037812 */ /* 0x000fe400078ec0ff */
[----:B------:R-:W-:Y:S01]  /*01f0*/  IADD3 R7, R7, -R0, RZ ;  /* 0x8000000007077210 */ /* 0x000fe20007ffe0ff */
[----:B------:R-:W-:Y:S02]  /*0200*/  IMAD.SHL.U32 R2, R4, 0x20, RZ ;  /* 0x0000002004027824 */ /* 0x000fe400078e00ff */
[----:B------:R-:W-:Y:S01]  /*0210*/  IMAD.IADD R26, R26, 0x1, -R3 ;  /* 0x000000011a1a7824 */ /* 0x000fe200078e0a03 */
[----:B------:R-:W-:Y:S01]  /*0220*/  ISETP.GE.AND P0, PT, R7, 0x3c, PT ;  /* 0x0000003c0700780c */ /* 0x000fe20003f06270 */
[----:B------:R-:W-:-:S02]  /*0230*/  IMAD R0, R27, 0x2, R2 ;  /* 0x000000021b007824 */ /* 0x000fc400078e0202 */
[----:B------:R-:W-:Y:S02]  /*0240*/  IMAD R4, R26, 0x2, R2 ;  /* 0x000000021a047824 */ /* 0x000fe400078e0202 */
[C---:B------:R-:W-:Y:S02]  /*0250*/  IMAD R13, R7.reuse, 0x100, R0 ;  /* 0x00000100070d7824 */ /* 0x040fe400078e0200 */
[----:B------:R-:W-:Y:S01]  /*0260*/  VIADD R0, R2, 0x1 ;  /* 0x0000000102007836 */ /* 0x000fe20000000000 */
[----:B------:R-:W-:Y:S01]  /*0270*/  IADD3 R14, R2, 0x10, RZ ;  /* 0x00000010020e7810 */ /* 0x000fe20007ffe0ff */
[----:B------:R-:W-:Y:S01]  /*0280*/  IMAD.MOV.U32 R3, RZ, RZ, RZ ;  /* 0x000000ffff037224 */ /* 0x000fe200078e00ff */
[----:B------:R-:W-:Y:S01]  /*0290*/  LEA R11, R7, R4, 0x8 ;  /* 0x00000004070b7211 */ /* 0x000fe200078e40ff */
[--C-:B------:R-:W-:Y:S02]  /*02a0*/  IMAD R8, R26, 0x2, R0.reuse ;  /* 0x000000021a087824 */ /* 0x100fe400078e0200 */
[----:B------:R-:W-:-:S02]  /*02b0*/  IMAD R4, R27, 0x2, R0 ;  /* 0x000000021b047824 */ /* 0x000fc400078e0200 */
[----:B------:R-:W-:Y:S01]  /*02c0*/  IMAD R16, R26, 0x2, R14 ;  /* 0x000000021a107824 */ /* 0x000fe200078e020e */
[----:B------:R-:W-:Y:S01]  /*02d0*/  LEA R17, R7, R8, 0x8 ;  /* 0x0000000807117211 */ /* 0x000fe200078e40ff */
[----:B--2---:R-:W-:-:S04]  /*02e0*/  IMAD.WIDE R10, R11, 0x4, R24 ;  /* 0x000000040b0a7825 */ /* 0x004fc800078e0218 */
[C---:B------:R-:W-:Y:S01]  /*02f0*/  IMAD R15, R7.reuse, 0x100, R4 ;  /* 0x00000100070f7824 */ /* 0x040fe200078e0204 */
[----:B------:R1:W2:Y:S01]  /*0300*/  @!P0 LDG.E.EL R3, desc[UR4][R10.64] ;  /* 0x000000040a038981 */ /* 0x0002a2000c2e1900 */
[----:B------:R-:W-:Y:S02]  /*0310*/  IMAD R21, R7, 0x100, R16 ;  /* 0x0000010007157824 */ /* 0x000fe400078e0210 */
[----:B------:R-:W-:-:S04]  /*0320*/  IMAD.WIDE R16, R17, 0x4, R24 ;  /* 0x0000000411107825 */ /* 0x000fc800078e0218 */
[----:B------:R-:W-:Y:S01]  /*0330*/  IMAD.WIDE R12, R13, 0x4, R24 ;  /* 0x000000040d0c7825 */ /* 0x000fe200078e0218 */
[----:B------:R-:W3:Y:S03]  /*0340*/  @!P0 LDG.E.EL R22, desc[UR4][R16.64] ;  /* 0x0000000410168981 */ /* 0x000ee6000c2e1900 */
[----:B------:R-:W-:Y:S01]  /*0350*/  IMAD.MOV.U32 R8, RZ, RZ, RZ ;  /* 0x000000ffff087224 */ /* 0x000fe200078e00ff */
[----:B------:R5:W3:Y:S01]  /*0360*/  @!P0 LDG.E.EL R5, desc[UR4][R12.64] ;  /* 0x000000040c058981 */ /* 0x000ae2000c2e1900 */
[----:B----4-:R-:W-:-:S04]  /*0370*/  IMAD.WIDE R18, R7, 0x4, R18 ;  /* 0x0000000407127825 */ /* 0x010fc800078e0212 */
[--C-:B-1----:R-:W-:Y:S01]  /*0380*/  IMAD.WIDE R10, R15, 0x4, R24.reuse ;  /* 0x000000040f0a7825 */ /* 0x102fe200078e0218 */
[----:B------:R-:W4:Y:S03]  /*0390*/  LDG.E.EL R4, desc[UR4][R18.64] ;  /* 0x0000000412047981 */ /* 0x000f26000c2e1900 */
[----:B------:R-:W-:Y:S01]  /*03a0*/  IMAD.MOV.U32 R0, RZ, RZ, RZ ;  /* 0x000000ffff007224 */ /* 0x000fe200078e00ff */
[----:B------:R1:W4:Y:S01]  /*03b0*/  @!P0 LDG.E.EL R8, desc[UR4][R10.64] ;  /* 0x000000040a088981 */ /* 0x000322000c2e1900 */
[----:B0----5:R-:W-:Y:S01]  /*03c0*/  IMAD.WIDE R12, R21, 0x4, R24 ;  /* 0x00000004150c7825 */ /* 0x021fe200078e0218 */
[----:B------:R-:W-:-:S03]  /*03d0*/  LEA R14, R27, R14, 0x1 ;  /* 0x0000000e1b0e7211 */ /* 0x000fc600078e08ff */
[----:B------:R-:W-:Y:S01]  /*03e0*/  VIADD R28, R2, 0x11 ;  /* 0x00000011021c7836 */ /* 0x000fe20000000000 */
[----:B------:R0:W5:Y:S01]  /*03f0*/  @!P0 LDG.E.EL R0, desc[UR4][R12.64] ;  /* 0x000000040c008981 */ /* 0x000162000c2e1900 */
[----:B------:R-:W-:Y:S01]  /*0400*/  IMAD R21, R7, 0x100, R14 ;  /* 0x0000010007157824 */ /* 0x000fe200078e020e */
[----:B------:R-:W-:Y:S01]  /*0410*/  LOP3.LUT R9, R9, 0xffffffc0, RZ, 0xc0, !PT ;  /* 0xffffffc009097812 */ /* 0x000fe200078ec0ff */
[----:B------:R-:W-:Y:S01]  /*0420*/  IMAD.MOV.U32 R2, RZ, RZ, RZ ;  /* 0x000000ffff027224 */ /* 0x000fe200078e00ff */
[----:B------:R-:W-:Y:S01]  /*0430*/  LEA R26, R26, R28, 0x1 ;  /* 0x0000001c1a1a7211 */ /* 0x000fe200078e08ff */
[----:B------:R-:W-:Y:S01]  /*0440*/  IMAD R27, R27, 0x2, R28 ;  /* 0x000000021b1b7824 */ /* 0x000fe200078e021c */
[----:B------:R-:W0:Y:S01]  /*0450*/  LDC.64 R14, c[0x0][0x218] ;  /* 0x00008600ff0e7b82 */ /* 0x000e220000000a00 */
[----:B------:R-:W-:-:S04]  /*0460*/  IMAD.WIDE R20, R21, 0x4, R24 ;  /* 0x0000000415147825 */ /* 0x000fc800078e0218 */
[----:B-1----:R-:W-:Y:S01]  /*0470*/  IMAD.IADD R10, R6, 0x1, -R9 ;  /* 0x00000001060a7824 */ /* 0x002fe200078e0a09 */
[----:B------:R-:W5:Y:S01]  /*0480*/  @!P0 LDG.E.EL R2, desc[UR4][R20.64] ;  /* 0x0000000414028981 */ /* 0x000f62000c2e1900 */
[C---:B------:R-:W-:Y:S01]  /*0490*/  IMAD R27, R7.reuse, 0x100, R27 ;  /* 0x00000100071b7824 */ /* 0x040fe200078e021b */
[C---:B------:R-:W-:Y:S01]  /*04a0*/  ISETP.GT.AND P1, PT, R7.reuse, 0x3b, PT ;  /* 0x0000003b0700780c */ /* 0x040fe20003f24270 */
[----:B------:R-:W-:Y:S01]  /*04b0*/  IMAD R11, R7, 0x100, R26 ;  /* 0x00000100070b7824 */ /* 0x000fe200078e021a */
[----:B0-----:R-:W-:Y:S01]  /*04c0*/  LEA R12, R23, R10, 0x8 ;  /* 0x0000000a170c7211 */ /* 0x001fe200078e40ff */
[----:B------:R-:W-:Y:S01]  /*04d0*/  IMAD.WIDE R26, R27, 0x4, R24 ;  /* 0x000000041b1a7825 */ /* 0x000fe200078e0218 */
[----:B------:R-:W0:Y:S03]  /*04e0*/  LDC.64 R18, c[0x0][0x238] ;  /* 0x00008e00ff127b82 */ /* 0x000e260000000a00 */
[----:B------:R-:W-:-:S02]  /*04f0*/  IMAD.MOV.U32 R9, RZ, RZ, RZ ;  /* 0x000000ffff097224 */ /* 0x000fc400078e00ff */
[----:B------:R-:W-:-:S03]  /*0500*/  IMAD.WIDE R24, R11, 0x4, R24 ;  /* 0x000000040b187825 */ /* 0x000fc600078e0218 */
[----:B------:R-:W1:Y:S01]  /*0510*/  LDC.64 R10, c[0x0][0x220] ;  /* 0x00008800ff0a7b82 */ /* 0x000e620000000a00 */
[----:B------:R-:W-:Y:S01]  /*0520*/  IMAD R12, R7, 0x40, R12 ;  /* 0x00000040070c7824 */ /* 0x000fe200078e020c */
[----:B------:R0:W5:Y:S01]  /*0530*/  @!P0 LDG.E.EL R9, desc[UR4][R26.64] ;  /* 0x000000041a098981 */ /* 0x000162000c2e1900 */
[----:B------:R-:W-:Y:S02]  /*0540*/  IMAD.MOV.U32 R23, RZ, RZ, RZ ;  /* 0x000000ffff177224 */ /* 0x000fe400078e00ff */
[----:B------:R-:W-:-:S03]  /*0550*/  VIADD R17, R12, 0xfffff100 ;  /* 0xfffff1000c117836 */ /* 0x000fc60000000000 */
[----:B------:R-:W1:Y:S01]  /*0560*/  LDC.64 R12, c[0x0][0x228] ;  /* 0x00008a00ff0c7b82 */ /* 0x000e620000000a00 */
[----:B------:R0:W5:Y:S02]  /*0570*/  @!P0 LDG.E.EL R23, desc[UR4][R24.64] ;  /* 0x0000000418178981 */ /* 0x000164000c2e1900 */
[----:B0-----:R-:W-:-:S05]  /*0580*/  HFMA2.MMA R26, -RZ, RZ, 0, 0 ;  /* 0x00000000ff1a7435 */ /* 0x001fca00000001ff */
[----:B------:R-:W0:Y:S01]  /*0590*/  LDC.64 R20, c[0x0][0x240] ;  /* 0x00009000ff147b82 */ /* 0x000e220000000a00 */
[----:B------:R-:W-:Y:S01]  /*05a0*/  IMAD.WIDE R14, R17, 0x4, R14 ;  /* 0x00000004110e7825 */ /* 0x000fe200078e020e */
[----:B------:R-:W-:-:S03]  /*05b0*/  CS2R R16, SRZ ;  /* 0x0000000000107805 */ /* 0x000fc6000001ff00 */
[----:B------:R-:W-:Y:S02]  /*05c0*/  IMAD.MOV.U32 R24, RZ, RZ, RZ ;  /* 0x000000ffff187224 */ /* 0x000fe400078e00ff */
[C---:B-1----:R-:W-:Y:S01]  /*05d0*/  IMAD.WIDE R10, R7.reuse, 0x4, R10 ;  /* 0x00000004070a7825 */ /* 0x042fe200078e020a */
[----:B------:R2:W5:Y:S04]  /*05e0*/  @P1 LDG.E.64 R16, desc[UR4][R14.64] ;  /* 0x000000040e101981 */ /* 0x000568000c1e1b00 */
[----:B------:R-:W5:Y:S04]  /*05f0*/  @P1 LDG.E.EL R26, desc[UR4][R10.64+-0xf0] ;  /* 0xffff10040a1a1981 */ /* 0x000f68000c2e1900 */
[----:B------:R-:W5:Y:S01]  /*0600*/  @P1 LDG.E.EL R24, desc[UR4][R10.64+-0xf0] ;  /* 0xffff10040a181981 */ /* 0x000f62000c2e1900 */
[----:B------:R-:W-:-:S06]  /*0610*/  IMAD.WIDE R12, R7, 0x4, R12 ;  /* 0x00000004070c7825 */ /* 0x000fcc00078e020c */
[----:B------:R-:W5:Y:S01]  /*0620*/  LDG.E.EL R12, desc[UR4][R12.64] ;  /* 0x000000040c0c7981 */ /* 0x000f62000c2e1900 */
[----:B------:R-:W-:-:S04]  /*0630*/  IMAD.WIDE R18, R7, 0x4, R18 ;  /* 0x0000000407127825 */ /* 0x000fc800078e0212 */
[----:B0-----:R-:W-:Y:S02]  /*0640*/  IMAD.WIDE R20, R7, 0x4, R20 ;  /* 0x0000000407147825 */ /* 0x001fe400078e0214 */
[----:B------:R-:W5:Y:S04]  /*0650*/  LDG.E.EL R18, desc[UR4][R18.64] ;  /* 0x0000000412127981 */ /* 0x000f68000c2e1900 */
[----:B------:R-:W5:Y:S01]  /*0660*/  LDG.E.EL R21, desc[UR4][R20.64] ;  /* 0x0000000414157981 */ /* 0x000f62000c2e1900 */
[----:B--2---:R-:W-:Y:S02]  /*0670*/  SEL R14, R3, RZ, !P0 ;  /* 0x000000ff030e7207 */ /* 0x004fe40004000000 */
[----:B---3--:R-:W-:Y:S02]  /*0680*/  SEL R3, R22, RZ, !P0 ;  /* 0x000000ff16037207 */ /* 0x008fe40004000000 */
[----:B------:R-:W-:-:S02]  /*0690*/  SEL R15, R5, RZ, !P0 ;  /* 0x000000ff050f7207 */ /* 0x000fc40004000000 */
[----:B------:R-:W-:Y:S01]  /*06a0*/  FSETP.GT.AND P2, PT, R3, R14, PT ;  /* 0x0000000e0300720b */ /* 0x000fe20003f44000 */
[----:B----4-:R-:W-:Y:S01]  /*06b0*/  FADD R4, R4, 9.9999997473787516356e-06 ;  /* 0x3727c5ac04047421 */ /* 0x010fe20000000000 */
[----:B------:R-:W-:-:S03]  /*06c0*/  SEL R8, R8, RZ, !P0 ;  /* 0x000000ff08087207 */ /* 0x000fc60004000000 */
[----:B------:R-:W0:Y:S01]  /*06d0*/  MUFU.SQRT R7, R4 ;  /* 0x0000000400077308 */ /* 0x000e220000002000 */
[----:B------:R-:W-:Y:S02]  /*06e0*/  FSETP.GT.AND P3, PT, R8, R15, PT ;  /* 0x0000000f0800720b */ /* 0x000fe40003f64000 */
[----:B-----5:R-:W-:Y:S02]  /*06f0*/  SEL R0, R0, RZ, !P0 ;  /* 0x000000ff00007207 */ /* 0x020fe40004000000 */
[C---:B------:R-:W-:Y:S02]  /*0700*/  FSETP.NAN.AND P6, PT, R3.reuse, R3, PT ;  /* 0x000000030300720b */ /* 0x040fe40003fc8000 */
[----:B------:R-:W-:Y:S02]  /*0710*/  FSETP.NAN.AND P4, PT, R0, R0, PT ;  /* 0x000000000000720b */ /* 0x000fe40003f88000 */
[----:B------:R-:W-:Y:S02]  /*0720*/  FSETP.NAN.AND P5, PT, R8, R8, PT ;  /* 0x000000080800720b */ /* 0x000fe40003fa8000 */
[----:B------:R-:W-:-:S03]  /*0730*/  @!P2 FSEL R3, R3, R14, P6 ;  /* 0x0000000e0303a208 */ /* 0x000fc60003000000 */
[----:B------:R-:W-:Y:S02]  /*0740*/  @!P3 FSEL R8, R8, R15, P5 ;  /* 0x0000000f0808b208 */ /* 0x000fe40002800000 */
[----:B------:R-:W-:Y:S02]  /*0750*/  SEL R5, R2, RZ, !P0 ;  /* 0x000000ff02057207 */ /* 0x000fe40004000000 */
[----:B------:R-:W-:Y:S02]  /*0760*/  FSETP.GEU.AND P5, PT, R3, R0, PT ;  /* 0x000000000300720b */ /* 0x000fe40003fae000 */
[----:B0-----:R-:W-:Y:S02]  /*0770*/  FSETP.GT.AND P3, PT, R7, 8.50705917302346158658e+37, PT ;  /* 0x7e8000000700780b */ /* 0x001fe40003f64000 */
[----:B------:R-:W-:Y:S02]  /*0780*/  FSETP.NAN.AND P2, PT, R5, R5, PT ;  /* 0x000000050500720b */ /* 0x000fe40003f48000 */
[----:B------:R-:W-:-:S02]  /*0790*/  @!P4 FSEL R0, R0, R3, !P5 ;  /* 0x000000030000c208 */ /* 0x000fc40006800000 */
[----:B------:R-:W-:Y:S01]  /*07a0*/  FSETP.GEU.AND P4, PT, R7, 1.175494350822287508e-38, PT ;  /* 0x008000000700780b */ /* 0x000fe20003f8e000 */
[----:B------:R-:W0:Y:S01]  /*07b0*/  LDC.64 R2, c[0x0][0x250] ;  /* 0x00009400ff027b82 */ /* 0x000e220000000a00 */
[----:B------:R-:W-:Y:S02]  /*07c0*/  SEL R22, R9, RZ, !P0 ;  /* 0x000000ff09167207 */ /* 0x000fe40004000000 */
[----:B------:R-:W-:Y:S02]  /*07d0*/  FSETP.GEU.AND P6, PT, R8, R5, PT ;  /* 0x000000050800720b */ /* 0x000fe40003fce000 */
[----:B------:R-:W-:Y:S01]  /*07e0*/  FSETP.NAN.AND P5, PT, R22, R22, PT ;  /* 0x000000161600720b */ /* 0x000fe20003fa8000 */
[----:B------:R-:W-:Y:S01]  /*07f0*/  @P3 FMUL R7, R7, 0.25 ;  /* 0x3e80000007073820 */ /* 0x000fe20000400000 */
[----:B------:R-:W-:Y:S02]  /*0800*/  SEL R23, R23, RZ, !P0 ;  /* 0x000000ff17177207 */ /* 0x000fe40004000000 */
[----:B------:R-:W-:-:S02]  /*0810*/  @!P2 FSEL R5, R5, R8, !P6 ;  /* 0x000000080505a208 */ /* 0x000fc40007000000 */
[----:B------:R-:W-:Y:S01]  /*0820*/  FSETP.NAN.AND P2, PT, R23, R23, PT ;  /* 0x000000171700720b */ /* 0x000fe20003f48000 */
[----:B------:R-:W-:Y:S01]  /*0830*/  @!P4 FMUL R7, R7, 16777216 ;  /* 0x4b8000000707c820 */ /* 0x000fe20000400000 */
[----:B------:R-:W-:Y:S01]  /*0840*/  FSETP.GEU.AND P6, PT, R5, R22, PT ;  /* 0x000000160500720b */ /* 0x000fe20003fce000 */
[----:B------:R-:W-:-:S04]  /*0850*/  IMAD.MOV.U32 R8, RZ, RZ, 0x3e800000 ;  /* 0x3e800000ff087424 */ /* 0x000fc800078e00ff */
[----:B------:R-:W-:Y:S01]  /*0860*/  @!P5 FSEL R22, R22, R5, !P6 ;  /* 0x000000051616d208 */ /* 0x000fe20007000000 */
[----:B------:R-:W1:Y:S01]  /*0870*/  MUFU.RCP R7, R7 ;  /* 0x0000000700077308 */ /* 0x000e620000001000 */
[----:B------:R-:W-:Y:S01]  /*0880*/  FSETP.GEU.AND P5, PT, R0, R23, PT ;  /* 0x000000170000720b */ /* 0x000fe20003fae000 */
[----:B------:R-:W2:Y:S03]  /*0890*/  LDC.64 R4, c[0x0][0x248] ;  /* 0x00009200ff047b82 */ /* 0x000ea60000000a00 */
[----:B------:R-:W-:Y:S02]  /*08a0*/  @!P2 FSEL R23, R23, R0, !P5 ;  /* 0x000000001717a208 */ /* 0x000fe40006800000 */
[----:B------:R-:W-:Y:S02]  /*08b0*/  FSEL R0, R8, 1, P3 ;  /* 0x3f80000008007808 */ /* 0x000fe40001800000 */
[----:B------:R-:W-:-:S02]  /*08c0*/  SEL R16, R16, RZ, P1 ;  /* 0x000000ff10107207 */ /* 0x000fc40000800000 */
[----:B------:R-:W-:Y:S02]  /*08d0*/  SEL R9, R26, RZ, P1 ;  /* 0x000000ff1a097207 */ /* 0x000fe40000800000 */
[----:B------:R-:W-:Y:S02]  /*08e0*/  SEL R17, R17, RZ, P1 ;  /* 0x000000ff11117207 */ /* 0x000fe40000800000 */
[----:B------:R-:W-:Y:S01]  /*08f0*/  SEL R24, R24, RZ, P1 ;  /* 0x000000ff18187207 */ /* 0x000fe20000800000 */
[----:B------:R-:W-:Y:S01]  /*0900*/  @!P4 FMUL R0, R0, 16777216 ;  /* 0x4b8000000000c820 */ /* 0x000fe20000400000 */
[----:B------:R-:W-:-:S03]  /*0910*/  @P0 FADD R22, R16, R9 ;  /* 0x0000000910160221 */ /* 0x000fc60000000000 */
[----:B------:R-:W-:Y:S01]  /*0920*/  @P0 FADD R23, R17, R24 ;  /* 0x0000001811170221 */ /* 0x000fe20000000000 */
[----:B-1----:R-:W-:Y:S01]  /*0930*/  FMUL R7, R7, R0 ;  /* 0x0000000007077220 */ /* 0x002fe20000400000 */
[C---:B------:R-:W-:Y:S02]  /*0940*/  FADD R0, -R12.reuse, R22 ;  /* 0x000000160c007221 */ /* 0x040fe40000000100 */
[----:B------:R-:W-:Y:S02]  /*0950*/  FADD R12, -R12, R23 ;  /* 0x000000170c0c7221 */ /* 0x000fe40000000100 */
[-C--:B------:R-:W-:Y:S02]  /*0960*/  FMUL R0, R0, R7.reuse ;  /* 0x0000000700007220 */ /* 0x080fe40000400000 */
[----:B------:R-:W-:Y:S02]  /*0970*/  FMUL R12, R12, R7 ;  /* 0x000000070c0c7220 */ /* 0x000fe40000400000 */
[----:B------:R-:W-:-:S02]  /*0980*/  FFMA R0, R18, R0, R21 ;  /* 0x0000000012007223 */ /* 0x000fc40000000015 */
[----:B------:R-:W-:-:S03]  /*0990*/  FFMA R12, R18, R12, R21 ;  /* 0x0000000c120c7223 */ /* 0x000fc60000000015 */
[----:B------:R-:W-:Y:S02]  /*09a0*/  FSETP.GEU.AND P0, PT, R0, RZ, PT ;  /* 0x000000ff0000720b */ /* 0x000fe40003f0e000 */
[----:B------:R-:W-:Y:S01]  /*09b0*/  FSETP.GEU.AND P1, PT, R12, RZ, PT ;  /* 0x000000ff0c00720b */ /* 0x000fe20003f2e000 */
[----:B--2---:R-:W-:-:S03]  /*09c0*/  IMAD.WIDE R4, R6, 0x4, R4 ;  /* 0x0000000406047825 */ /* 0x004fc600078e0204 */
[----:B------:R-:W-:Y:S01]  /*09d0*/  FSEL R7, R12, RZ, P1 ;  /* 0x000000ff0c077208 */ /* 0x000fe20000800000 */
[----:B0-----:R-:W-:Y:S01]  /*09e0*/  IMAD.WIDE R2, R6, 0x4, R2 ;  /* 0x0000000406027825 */ /* 0x001fe200078e0202 */
[----:B------:R-:W-:Y:S01]  /*09f0*/  FSEL R6, R0, RZ, P0 ;  /* 0x000000ff00067208 */ /* 0x000fe20000000000 */
[----:B------:R-:W-:Y:S04]  /*0a00*/  STG.E.64 desc[UR4][R4.64], R22 ;  /* 0x0000001604007986 */ /* 0x000fe8000c101b04 */
[----:B------:R-:W-:Y:S01]  /*0a10*/  STG.E.64 desc[UR4][R2.64], R6 ;  /* 0x0000000602007986 */ /* 0x000fe2000c101b04 */
[----:B------:R-:W-:Y:S05]  /*0a20*/  EXIT ;  /* 0x000000000000794d */ /* 0x000fea0003800000 */
.L_x_0:
[----:B------:R-:W-:-:S00]  /*0a30*/  BRA `(.L_x_0) ;  /* 0xfffffffc00fc7947 */ /* 0x000fc0000383ffff */
[----:B------:R-:W-:-:S00]  /*0a40*/  NOP ;  /* 0x0000000000007918 */ /* 0x000fc00000000000 */
        /* <DEDUP_REMOVED lines=11> */
.L_x_1:


//--------------------- .nv.global.init           --------------------------
	.section	.nv.global.init,"aw",@progbits
.nv.global.init:
	.type		_$_str,@object
	.size		_$_str,(_$_str_$_2 - _$_str)
_$_str:
        /*0000*/ 	.byte	0x5f, 0x5f, 0x43, 0x55, 0x44, 0x41, 0x5f, 0x46, 0x54, 0x5a, 0x00
	.type		_$_str_$_2,@object
	.size		_$_str_$_2,(.L_1 - _$_str_$_2)
_$_str_$_2:
        /*000b*/ 	.byte	0x5f, 0x5f, 0x43, 0x55, 0x44, 0x41, 0x5f, 0x50, 0x52, 0x45, 0x43, 0x5f, 0x53, 0x51, 0x52, 0x54
        /*001b*/ 	.byte	0x00
.L_1:


//--------------------- .nv.constant0.triton_poi_fused__native_batch_norm_legit_no_training_cat_relu_10 --------------------------
	.section	.nv.constant0.triton_poi_fused__native_batch_norm_legit_no_training_cat_relu_10,"a",@progbits
	.sectionflags	@""
	.align	4
.nv.constant0.triton_poi_fused__native_batch_norm_legit_no_training_cat_relu_10:
	.zero		604
